//
// Generated by NVIDIA NVVM Compiler
//
// Compiler Build ID: CL-36424714
// Cuda compilation tools, release 13.0, V13.0.88
// Based on NVVM 20.0.0
//

.version 9.0
.target sm_100
.address_size 64

	// .globl	_Z12first_kernelv
.extern .func  (.param .b32 func_retval0) vprintf
(
	.param .b64 vprintf_param_0,
	.param .b64 vprintf_param_1
)
;
.global .align 1 .b8 $str[45] = {73, 39, 109, 32, 37, 105, 32, 116, 104, 114, 101, 97, 100, 32, 105, 110, 32, 37, 105, 32, 98, 108, 111, 99, 107, 46, 32, 66, 108, 111, 99, 107, 83, 105, 122, 101, 32, 105, 115, 32, 37, 105, 32, 10};
.global .align 1 .b8 $str$1[14] = {83, 101, 99, 111, 110, 100, 32, 112, 97, 114, 116, 32, 10};

.visible .entry _Z12first_kernelv()
{
	.local .align 8 .b8 	__local_depot0[16];
	.reg .b64 	%SP;
	.reg .b64 	%SPL;
	.reg .b32 	%r<8>;
	.reg .b64 	%rd<7>;

	mov.u64 	%SPL, __local_depot0;
	cvta.local.u64 	%SP, %SPL;
	add.u64 	%rd1, %SP, 0;
	add.u64 	%rd2, %SPL, 0;
	mov.u32 	%r1, %tid.x;
	mov.u32 	%r2, %ctaid.x;
	mov.u32 	%r3, %ntid.x;
	st.local.v2.u32 	[%rd2], {%r1, %r2};
	st.local.u32 	[%rd2+8], %r3;
	mov.u64 	%rd3, $str;
	cvta.global.u64 	%rd4, %rd3;
	{ // callseq 0, 0
	.param .b64 param0;
	st.param.b64 	[param0], %rd4;
	.param .b64 param1;
	st.param.b64 	[param1], %rd1;
	.param .b32 retval0;
	call.uni (retval0), 
	vprintf, 
	(
	param0, 
	param1
	);
	ld.param.b32 	%r4, [retval0];
	} // callseq 0
	bar.sync 	0;
	mov.u64 	%rd5, $str$1;
	cvta.global.u64 	%rd6, %rd5;
	{ // callseq 1, 0
	.param .b64 param0;
	st.param.b64 	[param0], %rd6;
	.param .b64 param1;
	st.param.b64 	[param1], 0;
	.param .b32 retval0;
	call.uni (retval0), 
	vprintf, 
	(
	param0, 
	param1
	);
	ld.param.b32 	%r6, [retval0];
	} // callseq 1
	ret;

}


// ===== COMPILED SASS (sm_100) =====

	.target	sm_100

	.elftype	@"ET_EXEC"


//--------------------- .note.nv.tkinfo           --------------------------
	.section	.note.nv.tkinfo,"",@"SHT_NOTE"
	.sectionflags	@"SHF_NOTE_NV_TKINFO"
	.tkinfo
        /*0018*/ 	.word	0x00000002
        /*0030*/ 	.string	""
        /*0030*/ 	.string	"ptxas"
        /*0030*/ 	.string	"Cuda compilation tools, release 13.0, V13.0.88"
        /*0030*/ 	.string	"Build cuda_13.0.r13.0/compiler.36424714_0"
        /*0030*/ 	.string	"-arch sm_100 -m 64 "



//--------------------- .note.nv.cuinfo           --------------------------
	.section	.note.nv.cuinfo,"",@"SHT_NOTE"
	.sectionflags	@"SHF_NOTE_NV_CUINFO"
        /*0018*/ 	.short	0x0002
        /*001a*/ 	.short	0x0064
        /*001c*/ 	.short	0x0082
	.zero		2


//--------------------- .nv.info                  --------------------------
	.section	.nv.info,"",@"SHT_CUDA_INFO"
	.align	4


	//----- nvinfo : EIATTR_REGCOUNT
	.align		4
        /*0000*/ 	.byte	0x04, 0x2f
        /*0002*/ 	.short	(.L_3 - .L_2)
	.align		4
.L_2:
        /*0004*/ 	.word	index@(_Z12first_kernelv)
        /*0008*/ 	.word	0x00000018


	//----- nvinfo : EIATTR_FRAME_SIZE
	.align		4
.L_3:
        /*000c*/ 	.byte	0x04, 0x11
        /*000e*/ 	.short	(.L_5 - .L_4)
	.align		4
.L_4:
        /*0010*/ 	.word	index@(_Z12first_kernelv)
        /*0014*/ 	.word	0x00000010


	//----- nvinfo : EIATTR_MIN_STACK_SIZE
	.align		4
.L_5:
        /*0018*/ 	.byte	0x04, 0x12
        /*001a*/ 	.short	(.L_7 - .L_6)
	.align		4
.L_6:
        /*001c*/ 	.word	index@(_Z12first_kernelv)
        /*0020*/ 	.word	0x00000010
.L_7:


//--------------------- .nv.compat                --------------------------
	.section	.nv.compat,"",@"SHT_CUDA_COMPAT_INFO"
	.align	4
        /*0000*/ 	.byte	0x02, 0x09, 0x00, 0x00, 0x02, 0x02, 0x01, 0x00, 0x02, 0x05, 0x05, 0x00, 0x03, 0x07, 0x01, 0x01
        /*0010*/ 	.byte	0x02, 0x03, 0x00, 0x00, 0x02, 0x06, 0x01, 0x00, 0x04, 0x0b, 0x08, 0x00, 0x09, 0x00, 0x00, 0x00
        /*0020*/ 	.byte	0x00, 0x00, 0x00, 0x00


//--------------------- .nv.info._Z12first_kernelv --------------------------
	.section	.nv.info._Z12first_kernelv,"",@"SHT_CUDA_INFO"
	.sectionflags	@""
	.align	4


	//----- nvinfo : EIATTR_CUDA_API_VERSION
	.align		4
        /*0000*/ 	.byte	0x04, 0x37
        /*0002*/ 	.short	(.L_9 - .L_8)
.L_8:
        /*0004*/ 	.word	0x00000082


	//----- nvinfo : EIATTR_SPARSE_MMA_MASK
	.align		4
.L_9:
        /*0008*/ 	.byte	0x03, 0x50
        /*000a*/ 	.short	0x0000


	//----- nvinfo : EIATTR_MAXREG_COUNT
	.align		4
        /*000c*/ 	.byte	0x03, 0x1b
        /*000e*/ 	.short	0x00ff


	//----- nvinfo : EIATTR_NUM_BARRIERS
	.align		4
        /*0010*/ 	.byte	0x02, 0x4c
        /*0012*/ 	.byte	0x01
	.zero		1


	//----- nvinfo : EIATTR_EXTERNS
	.align		4
        /*0014*/ 	.byte	0x04, 0x0f
        /*0016*/ 	.short	(.L_11 - .L_10)


	//   ....[0]....
	.align		4
.L_10:
        /*0018*/ 	.word	index@(vprintf)


	//----- nvinfo : EIATTR_MERCURY_ISA_VERSION
	.align		4
.L_11:
        /*001c*/ 	.byte	0x03, 0x5f
        /*001e*/ 	.short	0x0101


	//----- nvinfo : EIATTR_VRC_CTA_INIT_COUNT
	.align		4
        /*0020*/ 	.byte	0x02, 0x4a
	.zero		1
	.zero		1


	//----- nvinfo : EIATTR_SYSCALL_OFFSETS
	.align		4
        /*0024*/ 	.byte	0x04, 0x46
        /*0026*/ 	.short	(.L_13 - .L_12)


	//   ....[0]....
.L_12:
        /*0028*/ 	.word	0x00000110


	//   ....[1]....
        /*002c*/ 	.word	0x000001a0


	//----- nvinfo : EIATTR_EXIT_INSTR_OFFSETS
	.align		4
.L_13:
        /*0030*/ 	.byte	0x04, 0x1c
        /*0032*/ 	.short	(.L_15 - .L_14)


	//   ....[0]....
.L_14:
        /*0034*/ 	.word	0x000001b0


	//----- nvinfo : EIATTR_SW_WAR
	.align		4
.L_15:
        /*0038*/ 	.byte	0x04, 0x36
        /*003a*/ 	.short	(.L_17 - .L_16)
.L_16:
        /*003c*/ 	.word	0x00000008
.L_17:


//--------------------- .nv.callgraph             --------------------------
	.section	.nv.callgraph,"",@"SHT_CUDA_CALLGRAPH"
	.align	4
	.sectionentsize	8
	.align		4
        /*0000*/ 	.word	0x00000000
	.align		4
        /*0004*/ 	.word	0xffffffff
	.align		4
        /*0008*/ 	.word	index@(_Z12first_kernelv)
	.align		4
        /*000c*/ 	.word	index@(vprintf)
	.align		4
        /*0010*/ 	.word	0x00000000
	.align		4
        /*0014*/ 	.word	0xfffffffe
	.align		4
        /*0018*/ 	.word	0x00000000
	.align		4
        /*001c*/ 	.word	0xfffffffd
	.align		4
        /*0020*/ 	.word	0x00000000
	.align		4
        /*0024*/ 	.word	0xfffffffc


//--------------------- .nv.constant4             --------------------------
	.section	.nv.constant4,"a",@progbits
	.align	8
	.align		8
.nv.constant4:
        /*0000*/ 	.dword	vprintf
	.align		8
        /*0008*/ 	.dword	$str
	.align		8
        /*0010*/ 	.dword	$str$1


//--------------------- .text._Z12first_kernelv   --------------------------
	.section	.text._Z12first_kernelv,"ax",@progbits
	.align	128
        .global         _Z12first_kernelv
        .type           _Z12first_kernelv,@function
        .size           _Z12first_kernelv,(.L_x_3 - _Z12first_kernelv)
        .other          _Z12first_kernelv,@"STO_CUDA_ENTRY STV_DEFAULT"
_Z12first_kernelv:
.text._Z12first_kernelv:
[----:B------:R-:W0:Y:S01]  /*0000*/  LDC R1, c[0x0][0x37c] ;  /* 0x0000df00ff017b82 */ /* 0x000e220000000800 */
[----:B------:R-:W1:Y:S01]  /*0010*/  S2R R10, SR_TID.X ;  /* 0x00000000000a7919 */ /* 0x000e620000002100 */
[----:B------:R-:W2:Y:S06]  /*0020*/  LDCU UR5, c[0x0][0x2fc] ;  /* 0x00005f80ff0577ac */ /* 0x000eac0008000800 */
[----:B------:R-:W3:Y:S01]  /*0030*/  LDC R0, c[0x0][0x360] ;  /* 0x0000d800ff007b82 */ /* 0x000ee20000000800 */
[----:B0-----:R-:W-:Y:S01]  /*0040*/  VIADD R1, R1, 0xfffffff0 ;  /* 0xfffffff001017836 */ /* 0x001fe20000000000 */
[----:B------:R-:W1:Y:S01]  /*0050*/  S2R R11, SR_CTAID.X ;  /* 0x00000000000b7919 */ /* 0x000e620000002500 */
[----:B------:R-:W-:Y:S01]  /*0060*/  MOV R2, 0x0 ;  /* 0x0000000000027802 */ /* 0x000fe20000000f00 */
[----:B------:R-:W0:Y:S04]  /*0070*/  LDCU UR4, c[0x0][0x2f8] ;  /* 0x00005f00ff0477ac */ /* 0x000e280008000800 */
[----:B------:R4:W5:Y:S01]  /*0080*/  LDC.64 R8, c[0x4][R2] ;  /* 0x0100000002087b82 */ /* 0x0009620000000a00 */
[----:B------:R-:W4:Y:S01]  /*0090*/  LDCU.64 UR6, c[0x4][0x8] ;  /* 0x01000100ff0677ac */ /* 0x000f220008000a00 */
[----:B0-----:R-:W-:Y:S01]  /*00a0*/  IADD3 R6, P0, PT, R1, UR4, RZ ;  /* 0x0000000401067c10 */ /* 0x001fe2000ff1e0ff */
[----:B---3--:R0:W-:Y:S03]  /*00b0*/  STL [R1+0x8], R0 ;  /* 0x0000080001007387 */ /* 0x0081e60000100800 */
[----:B--2---:R-:W-:Y:S01]  /*00c0*/  IADD3.X R7, PT, PT, RZ, UR5, RZ, P0, !PT ;  /* 0x00000005ff077c10 */ /* 0x004fe200087fe4ff */
[----:B----4-:R-:W-:-:S02]  /*00d0*/  IMAD.U32 R4, RZ, RZ, UR6 ;  /* 0x00000006ff047e24 */ /* 0x010fc4000f8e00ff */
[----:B------:R-:W-:Y:S01]  /*00e0*/  IMAD.U32 R5, RZ, RZ, UR7 ;  /* 0x00000007ff057e24 */ /* 0x000fe2000f8e00ff */
[----:B-1----:R0:W-:Y:S06]  /*00f0*/  STL.64 [R1], R10 ;  /* 0x0000000a01007387 */ /* 0x0021ec0000100a00 */
[----:B------:R-:W-:-:S07]  /*0100*/  LEPC R20, `(.L_x_0) ;  /* 0x000000001014794e */ /* 0x000fce0000000000 */
[----:B0----5:R-:W-:Y:S05]  /*0110*/  CALL.ABS.NOINC R8 ;  /* 0x0000000008007343 */ /* 0x021fea0003c00000 */
.L_x_0:
[----:B------:R-:W-:Y:S05]  /*0120*/  WARPSYNC.ALL ;  /* 0x0000000000007948 */ /* 0x000fea0003800000 */
[----:B------:R-:W0:Y:S08]  /*0130*/  LDC.64 R2, c[0x4][R2] ;  /* 0x0100000002027b82 */ /* 0x000e300000000a00 */
[----:B------:R-:W-:Y:S01]  /*0140*/  BAR.SYNC.DEFER_BLOCKING 0x0 ;  /* 0x0000000000007b1d */ /* 0x000fe20000010000 */
[----:B------:R-:W-:-:S05]  /*0150*/  CS2R R6, SRZ ;  /* 0x0000000000067805 */ /* 0x000fca000001ff00 */
[----:B------:R-:W1:Y:S02]  /*0160*/  LDCU.64 UR4, c[0x4][0x10] ;  /* 0x01000200ff0477ac */ /* 0x000e640008000a00 */
[----:B-1----:R-:W-:Y:S01]  /*0170*/  IMAD.U32 R4, RZ, RZ, UR4 ;  /* 0x00000004ff047e24 */ /* 0x002fe2000f8e00ff */
[----:B------:R-:W-:-:S07]  /*0180*/  MOV R5, UR5 ;  /* 0x0000000500057c02 */ /* 0x000fce0008000f00 */
[----:B------:R-:W-:-:S07]  /*0190*/  LEPC R20, `(.L_x_1) ;  /* 0x000000001014794e */ /* 0x000fce0000000000 */
[----:B0-----:R-:W-:Y:S05]  /*01a0*/  CALL.ABS.NOINC R2 ;  /* 0x0000000002007343 */ /* 0x001fea0003c00000 */
.L_x_1:
[----:B------:R-:W-:Y:S05]  /*01b0*/  EXIT ;  /* 0x000000000000794d */ /* 0x000fea0003800000 */
.L_x_2:
[----:B------:R-:W-:-:S00]  /*01c0*/  BRA `(.L_x_2) ;  /* 0xfffffffc00fc7947 */ /* 0x000fc0000383ffff */
[----:B------:R-:W-:-:S00]  /*01d0*/  NOP ;  /* 0x0000000000007918 */ /* 0x000fc00000000000 */
        /* <DEDUP_REMOVED lines=10> */
.L_x_3:


//--------------------- .nv.global.init           --------------------------
	.section	.nv.global.init,"aw",@progbits
.nv.global.init:
	.type		$str$1,@object
	.size		$str$1,($str - $str$1)
$str$1:
        /*0000*/ 	.byte	0x53, 0x65, 0x63, 0x6f, 0x6e, 0x64, 0x20, 0x70, 0x61, 0x72, 0x74, 0x20, 0x0a, 0x00
	.type		$str,@object
	.size		$str,(.L_0 - $str)
$str:
        /*000e*/ 	.byte	0x49, 0x27, 0x6d, 0x20, 0x25, 0x69, 0x20, 0x74, 0x68, 0x72, 0x65, 0x61, 0x64, 0x20, 0x69, 0x6e
        /*001e*/ 	.byte	0x20, 0x25, 0x69, 0x20, 0x62, 0x6c, 0x6f, 0x63, 0x6b, 0x2e, 0x20, 0x42, 0x6c, 0x6f, 0x63, 0x6b
        /*002e*/ 	.byte	0x53, 0x69, 0x7a, 0x65, 0x20, 0x69, 0x73, 0x20, 0x25, 0x69, 0x20, 0x0a, 0x00
.L_0:


//--------------------- .nv.shared.reserved.0     --------------------------
	.section	.nv.shared.reserved.0,"aw",@nobits
	.weak		__nv_reservedSMEM_offset_0_alias
	.size		__nv_reservedSMEM_offset_0_alias, 0, 64
	.other		__nv_reservedSMEM_offset_0_alias,@"STO_CUDA_RESERVED_SHARED STV_DEFAULT"
__nv_reservedSMEM_offset_0_alias:
	.zero		0
	.zero		64


//--------------------- .nv.constant0._Z12first_kernelv --------------------------
	.section	.nv.constant0._Z12first_kernelv,"a",@progbits
	.sectionflags	@""
	.align	4
.nv.constant0._Z12first_kernelv:
	.zero		896


//--------------------- SYMBOLS --------------------------

	.type		.nv.reservedSmem.offset0,@object
	.size		.nv.reservedSmem.offset0,0x4
	.type		vprintf,@function
